//
// Generated by NVIDIA NVVM Compiler
//
// Compiler Build ID: CL-36424714
// Cuda compilation tools, release 13.0, V13.0.88
// Based on NVVM 20.0.0
//

.version 9.0
.target sm_100
.address_size 64

	// .globl	_Z7addFuncPKiS0_Piy

.visible .entry _Z7addFuncPKiS0_Piy(
	.param .u64 .ptr .align 1 _Z7addFuncPKiS0_Piy_param_0,
	.param .u64 .ptr .align 1 _Z7addFuncPKiS0_Piy_param_1,
	.param .u64 .ptr .align 1 _Z7addFuncPKiS0_Piy_param_2,
	.param .u64 _Z7addFuncPKiS0_Piy_param_3
)
{
	.reg .b32 	%r<8>;
	.reg .b64 	%rd<12>;

	ld.param.u64 	%rd1, [_Z7addFuncPKiS0_Piy_param_0];
	ld.param.u64 	%rd2, [_Z7addFuncPKiS0_Piy_param_1];
	ld.param.u64 	%rd3, [_Z7addFuncPKiS0_Piy_param_2];
	cvta.to.global.u64 	%rd4, %rd3;
	cvta.to.global.u64 	%rd5, %rd2;
	cvta.to.global.u64 	%rd6, %rd1;
	mov.u32 	%r1, %ctaid.x;
	mov.u32 	%r2, %ntid.x;
	mov.u32 	%r3, %tid.x;
	mad.lo.s32 	%r4, %r1, %r2, %r3;
	mul.wide.u32 	%rd7, %r3, 4;
	add.s64 	%rd8, %rd6, %rd7;
	ld.global.u32 	%r5, [%rd8];
	add.s64 	%rd9, %rd5, %rd7;
	ld.global.u32 	%r6, [%rd9];
	add.s32 	%r7, %r6, %r5;
	mul.wide.u32 	%rd10, %r4, 4;
	add.s64 	%rd11, %rd4, %rd10;
	st.global.u32 	[%rd11], %r7;
	ret;

}


// ===== COMPILED SASS (sm_100) =====

	.target	sm_100

	.elftype	@"ET_EXEC"


//--------------------- .note.nv.tkinfo           --------------------------
	.section	.note.nv.tkinfo,"",@"SHT_NOTE"
	.sectionflags	@"SHF_NOTE_NV_TKINFO"
	.tkinfo
        /*0018*/ 	.word	0x00000002
        /*0030*/ 	.string	""
        /*0030*/ 	.string	"ptxas"
        /*0030*/ 	.string	"Cuda compilation tools, release 13.0, V13.0.88"
        /*0030*/ 	.string	"Build cuda_13.0.r13.0/compiler.36424714_0"
        /*0030*/ 	.string	"-arch sm_100 -m 64 "



//--------------------- .note.nv.cuinfo           --------------------------
	.section	.note.nv.cuinfo,"",@"SHT_NOTE"
	.sectionflags	@"SHF_NOTE_NV_CUINFO"
        /*0018*/ 	.short	0x0002
        /*001a*/ 	.short	0x0064
        /*001c*/ 	.short	0x0082
	.zero		2


//--------------------- .nv.info                  --------------------------
	.section	.nv.info,"",@"SHT_CUDA_INFO"
	.align	4


	//----- nvinfo : EIATTR_REGCOUNT
	.align		4
        /*0000*/ 	.byte	0x04, 0x2f
        /*0002*/ 	.short	(.L_1 - .L_0)
	.align		4
.L_0:
        /*0004*/ 	.word	index@(_Z7addFuncPKiS0_Piy)
        /*0008*/ 	.word	0x0000000e


	//----- nvinfo : EIATTR_FRAME_SIZE
	.align		4
.L_1:
        /*000c*/ 	.byte	0x04, 0x11
        /*000e*/ 	.short	(.L_3 - .L_2)
	.align		4
.L_2:
        /*0010*/ 	.word	index@(_Z7addFuncPKiS0_Piy)
        /*0014*/ 	.word	0x00000000


	//----- nvinfo : EIATTR_MIN_STACK_SIZE
	.align		4
.L_3:
        /*0018*/ 	.byte	0x04, 0x12
        /*001a*/ 	.short	(.L_5 - .L_4)
	.align		4
.L_4:
        /*001c*/ 	.word	index@(_Z7addFuncPKiS0_Piy)
        /*0020*/ 	.word	0x00000000
.L_5:


//--------------------- .nv.compat                --------------------------
	.section	.nv.compat,"",@"SHT_CUDA_COMPAT_INFO"
	.align	4
        /*0000*/ 	.byte	0x02, 0x09, 0x00, 0x00, 0x02, 0x02, 0x01, 0x00, 0x02, 0x05, 0x05, 0x00, 0x03, 0x07, 0x01, 0x01
        /*0010*/ 	.byte	0x02, 0x03, 0x00, 0x00, 0x02, 0x06, 0x01, 0x00, 0x04, 0x0b, 0x08, 0x00, 0x09, 0x00, 0x00, 0x00
        /*0020*/ 	.byte	0x00, 0x00, 0x00, 0x00


//--------------------- .nv.info._Z7addFuncPKiS0_Piy --------------------------
	.section	.nv.info._Z7addFuncPKiS0_Piy,"",@"SHT_CUDA_INFO"
	.sectionflags	@""
	.align	4


	//----- nvinfo : EIATTR_CUDA_API_VERSION
	.align		4
        /*0000*/ 	.byte	0x04, 0x37
        /*0002*/ 	.short	(.L_7 - .L_6)
.L_6:
        /*0004*/ 	.word	0x00000082


	//----- nvinfo : EIATTR_KPARAM_INFO
	.align		4
.L_7:
        /*0008*/ 	.byte	0x04, 0x17
        /*000a*/ 	.short	(.L_9 - .L_8)
.L_8:
        /*000c*/ 	.word	0x00000000
        /*0010*/ 	.short	0x0003
        /*0012*/ 	.short	0x0018
        /*0014*/ 	.byte	0x00, 0xf0, 0x21, 0x00


	//----- nvinfo : EIATTR_KPARAM_INFO
	.align		4
.L_9:
        /*0018*/ 	.byte	0x04, 0x17
        /*001a*/ 	.short	(.L_11 - .L_10)
.L_10:
        /*001c*/ 	.word	0x00000000
        /*0020*/ 	.short	0x0002
        /*0022*/ 	.short	0x0010
        /*0024*/ 	.byte	0x00, 0xf5, 0x21, 0x00


	//----- nvinfo : EIATTR_KPARAM_INFO
	.align		4
.L_11:
        /*0028*/ 	.byte	0x04, 0x17
        /*002a*/ 	.short	(.L_13 - .L_12)
.L_12:
        /*002c*/ 	.word	0x00000000
        /*0030*/ 	.short	0x0001
        /*0032*/ 	.short	0x0008
        /*0034*/ 	.byte	0x00, 0xf5, 0x21, 0x00


	//----- nvinfo : EIATTR_KPARAM_INFO
	.align		4
.L_13:
        /*0038*/ 	.byte	0x04, 0x17
        /*003a*/ 	.short	(.L_15 - .L_14)
.L_14:
        /*003c*/ 	.word	0x00000000
        /*0040*/ 	.short	0x0000
        /*0042*/ 	.short	0x0000
        /*0044*/ 	.byte	0x00, 0xf5, 0x21, 0x00


	//----- nvinfo : EIATTR_SPARSE_MMA_MASK
	.align		4
.L_15:
        /*0048*/ 	.byte	0x03, 0x50
        /*004a*/ 	.short	0x0000


	//----- nvinfo : EIATTR_MAXREG_COUNT
	.align		4
        /*004c*/ 	.byte	0x03, 0x1b
        /*004e*/ 	.short	0x00ff


	//----- nvinfo : EIATTR_MERCURY_ISA_VERSION
	.align		4
        /*0050*/ 	.byte	0x03, 0x5f
        /*0052*/ 	.short	0x0101


	//----- nvinfo : EIATTR_VRC_CTA_INIT_COUNT
	.align		4
        /*0054*/ 	.byte	0x02, 0x4a
	.zero		1
	.zero		1


	//----- nvinfo : EIATTR_EXIT_INSTR_OFFSETS
	.align		4
        /*0058*/ 	.byte	0x04, 0x1c
        /*005a*/ 	.short	(.L_17 - .L_16)


	//   ....[0]....
.L_16:
        /*005c*/ 	.word	0x00000100


	//----- nvinfo : EIATTR_CBANK_PARAM_SIZE
	.align		4
.L_17:
        /*0060*/ 	.byte	0x03, 0x19
        /*0062*/ 	.short	0x0020


	//----- nvinfo : EIATTR_PARAM_CBANK
	.align		4
        /*0064*/ 	.byte	0x04, 0x0a
        /*0066*/ 	.short	(.L_19 - .L_18)
	.align		4
.L_18:
        /*0068*/ 	.word	index@(.nv.constant0._Z7addFuncPKiS0_Piy)
        /*006c*/ 	.short	0x0380
        /*006e*/ 	.short	0x0020


	//----- nvinfo : EIATTR_SW_WAR
	.align		4
.L_19:
        /*0070*/ 	.byte	0x04, 0x36
        /*0072*/ 	.short	(.L_21 - .L_20)
.L_20:
        /*0074*/ 	.word	0x00000008
.L_21:


//--------------------- .nv.callgraph             --------------------------
	.section	.nv.callgraph,"",@"SHT_CUDA_CALLGRAPH"
	.align	4
	.sectionentsize	8
	.align		4
        /*0000*/ 	.word	0x00000000
	.align		4
        /*0004*/ 	.word	0xffffffff
	.align		4
        /*0008*/ 	.word	0x00000000
	.align		4
        /*000c*/ 	.word	0xfffffffe
	.align		4
        /*0010*/ 	.word	0x00000000
	.align		4
        /*0014*/ 	.word	0xfffffffd
	.align		4
        /*0018*/ 	.word	0x00000000
	.align		4
        /*001c*/ 	.word	0xfffffffc


//--------------------- .text._Z7addFuncPKiS0_Piy --------------------------
	.section	.text._Z7addFuncPKiS0_Piy,"ax",@progbits
	.align	128
        .global         _Z7addFuncPKiS0_Piy
        .type           _Z7addFuncPKiS0_Piy,@function
        .size           _Z7addFuncPKiS0_Piy,(.L_x_1 - _Z7addFuncPKiS0_Piy)
        .other          _Z7addFuncPKiS0_Piy,@"STO_CUDA_ENTRY STV_DEFAULT"
_Z7addFuncPKiS0_Piy:
.text._Z7addFuncPKiS0_Piy:
[----:B------:R-:W-:Y:S01]  /*0000*/  LDC R1, c[0x0][0x37c] ;  /* 0x0000df00ff017b82 */ /* 0x000fe20000000800 */
[----:B------:R-:W0:Y:S07]  /*0010*/  S2R R11, SR_TID.X ;  /* 0x00000000000b7919 */ /* 0x000e2e0000002100 */
[----:B------:R-:W0:Y:S01]  /*0020*/  LDC.64 R2, c[0x0][0x380] ;  /* 0x0000e000ff027b82 */ /* 0x000e220000000a00 */
[----:B------:R-:W1:Y:S07]  /*0030*/  LDCU.64 UR4, c[0x0][0x358] ;  /* 0x00006b00ff0477ac */ /* 0x000e6e0008000a00 */
[----:B------:R-:W2:Y:S08]  /*0040*/  LDC.64 R4, c[0x0][0x388] ;  /* 0x0000e200ff047b82 */ /* 0x000eb00000000a00 */
[----:B------:R-:W3:Y:S08]  /*0050*/  S2UR UR6, SR_CTAID.X ;  /* 0x00000000000679c3 */ /* 0x000ef00000002500 */
[----:B------:R-:W3:Y:S01]  /*0060*/  LDC R9, c[0x0][0x360] ;  /* 0x0000d800ff097b82 */ /* 0x000ee20000000800 */
[----:B0-----:R-:W-:-:S07]  /*0070*/  IMAD.WIDE.U32 R2, R11, 0x4, R2 ;  /* 0x000000040b027825 */ /* 0x001fce00078e0002 */
[----:B------:R-:W0:Y:S01]  /*0080*/  LDC.64 R6, c[0x0][0x390] ;  /* 0x0000e400ff067b82 */ /* 0x000e220000000a00 */
[----:B--2---:R-:W-:Y:S01]  /*0090*/  IMAD.WIDE.U32 R4, R11, 0x4, R4 ;  /* 0x000000040b047825 */ /* 0x004fe200078e0004 */
[----:B-1----:R-:W2:Y:S05]  /*00a0*/  LDG.E R2, desc[UR4][R2.64] ;  /* 0x0000000402027981 */ /* 0x002eaa000c1e1900 */
[----:B------:R-:W2:Y:S01]  /*00b0*/  LDG.E R5, desc[UR4][R4.64] ;  /* 0x0000000404057981 */ /* 0x000ea2000c1e1900 */
[----:B---3--:R-:W-:-:S04]  /*00c0*/  IMAD R9, R9, UR6, R11 ;  /* 0x0000000609097c24 */ /* 0x008fc8000f8e020b */
[----:B0-----:R-:W-:Y:S01]  /*00d0*/  IMAD.WIDE.U32 R6, R9, 0x4, R6 ;  /* 0x0000000409067825 */ /* 0x001fe200078e0006 */
[----:B--2---:R-:W-:-:S05]  /*00e0*/  IADD3 R9, PT, PT, R2, R5, RZ ;  /* 0x0000000502097210 */ /* 0x004fca0007ffe0ff */
[----:B------:R-:W-:Y:S01]  /*00f0*/  STG.E desc[UR4][R6.64], R9 ;  /* 0x0000000906007986 */ /* 0x000fe2000c101904 */
[----:B------:R-:W-:Y:S05]  /*0100*/  EXIT ;  /* 0x000000000000794d */ /* 0x000fea0003800000 */
.L_x_0:
[----:B------:R-:W-:-:S00]  /*0110*/  BRA `(.L_x_0) ;  /* 0xfffffffc00fc7947 */ /* 0x000fc0000383ffff */
[----:B------:R-:W-:-:S00]  /*0120*/  NOP ;  /* 0x0000000000007918 */ /* 0x000fc00000000000 */
        /* <DEDUP_REMOVED lines=13> */
.L_x_1:


//--------------------- .nv.shared.reserved.0     --------------------------
	.section	.nv.shared.reserved.0,"aw",@nobits
	.weak		__nv_reservedSMEM_offset_0_alias
	.size		__nv_reservedSMEM_offset_0_alias, 0, 64
	.other		__nv_reservedSMEM_offset_0_alias,@"STO_CUDA_RESERVED_SHARED STV_DEFAULT"
__nv_reservedSMEM_offset_0_alias:
	.zero		0
	.zero		64


//--------------------- .nv.constant0._Z7addFuncPKiS0_Piy --------------------------
	.section	.nv.constant0._Z7addFuncPKiS0_Piy,"a",@progbits
	.sectionflags	@""
	.align	4
.nv.constant0._Z7addFuncPKiS0_Piy:
	.zero		928


//--------------------- SYMBOLS --------------------------

	.type		.nv.reservedSmem.offset0,@object
	.size		.nv.reservedSmem.offset0,0x4
